//
// Generated by NVIDIA NVVM Compiler
//
// Compiler Build ID: CL-36424714
// Cuda compilation tools, release 13.0, V13.0.88
// Based on NVVM 20.0.0
//

.version 9.0
.target sm_100
.address_size 64

	// .globl	_ZN6cuBERT10kernel_notEPKcPfi

.visible .entry _ZN6cuBERT10kernel_notEPKcPfi(
	.param .u64 .ptr .align 1 _ZN6cuBERT10kernel_notEPKcPfi_param_0,
	.param .u64 .ptr .align 1 _ZN6cuBERT10kernel_notEPKcPfi_param_1,
	.param .u32 _ZN6cuBERT10kernel_notEPKcPfi_param_2
)
{
	.reg .pred 	%p<3>;
	.reg .b32 	%r<8>;
	.reg .b32 	%f<2>;
	.reg .b64 	%rd<8>;

	ld.param.u64 	%rd1, [_ZN6cuBERT10kernel_notEPKcPfi_param_0];
	ld.param.u64 	%rd2, [_ZN6cuBERT10kernel_notEPKcPfi_param_1];
	ld.param.u32 	%r2, [_ZN6cuBERT10kernel_notEPKcPfi_param_2];
	mov.u32 	%r3, %ctaid.x;
	mov.u32 	%r4, %ntid.x;
	mov.u32 	%r5, %tid.x;
	mad.lo.s32 	%r1, %r3, %r4, %r5;
	setp.ge.s32 	%p1, %r1, %r2;
	@%p1 bra 	$L__BB0_2;
	cvta.to.global.u64 	%rd4, %rd2;
	cvt.s64.s32 	%rd5, %r1;
	add.s64 	%rd3, %rd1, %rd5;
	// begin inline asm
	ld.global.nc.s8 %r6, [%rd3];
	// end inline asm
	and.b32  	%r7, %r6, 255;
	setp.eq.s32 	%p2, %r7, 0;
	selp.f32 	%f1, 0f3F800000, 0f00000000, %p2;
	mul.wide.s32 	%rd6, %r1, 4;
	add.s64 	%rd7, %rd4, %rd6;
	st.global.f32 	[%rd7], %f1;
$L__BB0_2:
	ret;

}


// ===== COMPILED SASS (sm_100) =====

	.target	sm_100

	.elftype	@"ET_EXEC"


//--------------------- .note.nv.tkinfo           --------------------------
	.section	.note.nv.tkinfo,"",@"SHT_NOTE"
	.sectionflags	@"SHF_NOTE_NV_TKINFO"
	.tkinfo
        /*0018*/ 	.word	0x00000002
        /*0030*/ 	.string	""
        /*0030*/ 	.string	"ptxas"
        /*0030*/ 	.string	"Cuda compilation tools, release 13.0, V13.0.88"
        /*0030*/ 	.string	"Build cuda_13.0.r13.0/compiler.36424714_0"
        /*0030*/ 	.string	"-arch sm_100 -m 64 "



//--------------------- .note.nv.cuinfo           --------------------------
	.section	.note.nv.cuinfo,"",@"SHT_NOTE"
	.sectionflags	@"SHF_NOTE_NV_CUINFO"
        /*0018*/ 	.short	0x0002
        /*001a*/ 	.short	0x0064
        /*001c*/ 	.short	0x0082
	.zero		2


//--------------------- .nv.info                  --------------------------
	.section	.nv.info,"",@"SHT_CUDA_INFO"
	.align	4


	//----- nvinfo : EIATTR_REGCOUNT
	.align		4
        /*0000*/ 	.byte	0x04, 0x2f
        /*0002*/ 	.short	(.L_1 - .L_0)
	.align		4
.L_0:
        /*0004*/ 	.word	index@(_ZN6cuBERT10kernel_notEPKcPfi)
        /*0008*/ 	.word	0x0000000a


	//----- nvinfo : EIATTR_FRAME_SIZE
	.align		4
.L_1:
        /*000c*/ 	.byte	0x04, 0x11
        /*000e*/ 	.short	(.L_3 - .L_2)
	.align		4
.L_2:
        /*0010*/ 	.word	index@(_ZN6cuBERT10kernel_notEPKcPfi)
        /*0014*/ 	.word	0x00000000


	//----- nvinfo : EIATTR_MIN_STACK_SIZE
	.align		4
.L_3:
        /*0018*/ 	.byte	0x04, 0x12
        /*001a*/ 	.short	(.L_5 - .L_4)
	.align		4
.L_4:
        /*001c*/ 	.word	index@(_ZN6cuBERT10kernel_notEPKcPfi)
        /*0020*/ 	.word	0x00000000
.L_5:


//--------------------- .nv.compat                --------------------------
	.section	.nv.compat,"",@"SHT_CUDA_COMPAT_INFO"
	.align	4
        /*0000*/ 	.byte	0x02, 0x09, 0x00, 0x00, 0x02, 0x02, 0x01, 0x00, 0x02, 0x05, 0x05, 0x00, 0x03, 0x07, 0x01, 0x01
        /*0010*/ 	.byte	0x02, 0x03, 0x00, 0x00, 0x02, 0x06, 0x01, 0x00, 0x04, 0x0b, 0x08, 0x00, 0x09, 0x00, 0x00, 0x00
        /*0020*/ 	.byte	0x00, 0x00, 0x00, 0x00


//--------------------- .nv.info._ZN6cuBERT10kernel_notEPKcPfi --------------------------
	.section	.nv.info._ZN6cuBERT10kernel_notEPKcPfi,"",@"SHT_CUDA_INFO"
	.sectionflags	@""
	.align	4


	//----- nvinfo : EIATTR_CUDA_API_VERSION
	.align		4
        /*0000*/ 	.byte	0x04, 0x37
        /*0002*/ 	.short	(.L_7 - .L_6)
.L_6:
        /*0004*/ 	.word	0x00000082


	//----- nvinfo : EIATTR_KPARAM_INFO
	.align		4
.L_7:
        /*0008*/ 	.byte	0x04, 0x17
        /*000a*/ 	.short	(.L_9 - .L_8)
.L_8:
        /*000c*/ 	.word	0x00000000
        /*0010*/ 	.short	0x0002
        /*0012*/ 	.short	0x0010
        /*0014*/ 	.byte	0x00, 0xf0, 0x11, 0x00


	//----- nvinfo : EIATTR_KPARAM_INFO
	.align		4
.L_9:
        /*0018*/ 	.byte	0x04, 0x17
        /*001a*/ 	.short	(.L_11 - .L_10)
.L_10:
        /*001c*/ 	.word	0x00000000
        /*0020*/ 	.short	0x0001
        /*0022*/ 	.short	0x0008
        /*0024*/ 	.byte	0x00, 0xf5, 0x21, 0x00


	//----- nvinfo : EIATTR_KPARAM_INFO
	.align		4
.L_11:
        /*0028*/ 	.byte	0x04, 0x17
        /*002a*/ 	.short	(.L_13 - .L_12)
.L_12:
        /*002c*/ 	.word	0x00000000
        /*0030*/ 	.short	0x0000
        /*0032*/ 	.short	0x0000
        /*0034*/ 	.byte	0x00, 0xf5, 0x21, 0x00


	//----- nvinfo : EIATTR_SPARSE_MMA_MASK
	.align		4
.L_13:
        /*0038*/ 	.byte	0x03, 0x50
        /*003a*/ 	.short	0x0000


	//----- nvinfo : EIATTR_MAXREG_COUNT
	.align		4
        /*003c*/ 	.byte	0x03, 0x1b
        /*003e*/ 	.short	0x00ff


	//----- nvinfo : EIATTR_MERCURY_ISA_VERSION
	.align		4
        /*0040*/ 	.byte	0x03, 0x5f
        /*0042*/ 	.short	0x0101


	//----- nvinfo : EIATTR_VRC_CTA_INIT_COUNT
	.align		4
        /*0044*/ 	.byte	0x02, 0x4a
	.zero		1
	.zero		1


	//----- nvinfo : EIATTR_EXIT_INSTR_OFFSETS
	.align		4
        /*0048*/ 	.byte	0x04, 0x1c
        /*004a*/ 	.short	(.L_15 - .L_14)


	//   ....[0]....
.L_14:
        /*004c*/ 	.word	0x00000070


	//   ....[1]....
        /*0050*/ 	.word	0x00000120


	//----- nvinfo : EIATTR_CBANK_PARAM_SIZE
	.align		4
.L_15:
        /*0054*/ 	.byte	0x03, 0x19
        /*0056*/ 	.short	0x0014


	//----- nvinfo : EIATTR_PARAM_CBANK
	.align		4
        /*0058*/ 	.byte	0x04, 0x0a
        /*005a*/ 	.short	(.L_17 - .L_16)
	.align		4
.L_16:
        /*005c*/ 	.word	index@(.nv.constant0._ZN6cuBERT10kernel_notEPKcPfi)
        /*0060*/ 	.short	0x0380
        /*0062*/ 	.short	0x0014


	//----- nvinfo : EIATTR_SW_WAR
	.align		4
.L_17:
        /*0064*/ 	.byte	0x04, 0x36
        /*0066*/ 	.short	(.L_19 - .L_18)
.L_18:
        /*0068*/ 	.word	0x00000008
.L_19:


//--------------------- .nv.callgraph             --------------------------
	.section	.nv.callgraph,"",@"SHT_CUDA_CALLGRAPH"
	.align	4
	.sectionentsize	8
	.align		4
        /*0000*/ 	.word	0x00000000
	.align		4
        /*0004*/ 	.word	0xffffffff
	.align		4
        /*0008*/ 	.word	0x00000000
	.align		4
        /*000c*/ 	.word	0xfffffffe
	.align		4
        /*0010*/ 	.word	0x00000000
	.align		4
        /*0014*/ 	.word	0xfffffffd
	.align		4
        /*0018*/ 	.word	0x00000000
	.align		4
        /*001c*/ 	.word	0xfffffffc


//--------------------- .text._ZN6cuBERT10kernel_notEPKcPfi --------------------------
	.section	.text._ZN6cuBERT10kernel_notEPKcPfi,"ax",@progbits
	.align	128
        .global         _ZN6cuBERT10kernel_notEPKcPfi
        .type           _ZN6cuBERT10kernel_notEPKcPfi,@function
        .size           _ZN6cuBERT10kernel_notEPKcPfi,(.L_x_1 - _ZN6cuBERT10kernel_notEPKcPfi)
        .other          _ZN6cuBERT10kernel_notEPKcPfi,@"STO_CUDA_ENTRY STV_DEFAULT"
_ZN6cuBERT10kernel_notEPKcPfi:
.text._ZN6cuBERT10kernel_notEPKcPfi:
[----:B------:R-:W-:Y:S01]  /*0000*/  LDC R1, c[0x0][0x37c] ;  /* 0x0000df00ff017b82 */ /* 0x000fe20000000800 */
[----:B------:R-:W0:Y:S07]  /*0010*/  S2R R0, SR_TID.X ;  /* 0x0000000000007919 */ /* 0x000e2e0000002100 */
[----:B------:R-:W0:Y:S01]  /*0020*/  S2UR UR4, SR_CTAID.X ;  /* 0x00000000000479c3 */ /* 0x000e220000002500 */
[----:B------:R-:W1:Y:S07]  /*0030*/  LDCU UR5, c[0x0][0x390] ;  /* 0x00007200ff0577ac */ /* 0x000e6e0008000800 */
[----:B------:R-:W0:Y:S02]  /*0040*/  LDC R7, c[0x0][0x360] ;  /* 0x0000d800ff077b82 */ /* 0x000e240000000800 */
[----:B0-----:R-:W-:-:S05]  /*0050*/  IMAD R7, R7, UR4, R0 ;  /* 0x0000000407077c24 */ /* 0x001fca000f8e0200 */
[----:B-1----:R-:W-:-:S13]  /*0060*/  ISETP.GE.AND P0, PT, R7, UR5, PT ;  /* 0x0000000507007c0c */ /* 0x002fda000bf06270 */
[----:B------:R-:W-:Y:S05]  /*0070*/  @P0 EXIT ;  /* 0x000000000000094d */ /* 0x000fea0003800000 */
[----:B------:R-:W0:Y:S01]  /*0080*/  LDCU.64 UR6, c[0x0][0x380] ;  /* 0x00007000ff0677ac */ /* 0x000e220008000a00 */
[----:B------:R-:W1:Y:S01]  /*0090*/  LDC.64 R2, c[0x0][0x388] ;  /* 0x0000e200ff027b82 */ /* 0x000e620000000a00 */
[----:B------:R-:W2:Y:S01]  /*00a0*/  LDCU.64 UR4, c[0x0][0x358] ;  /* 0x00006b00ff0477ac */ /* 0x000ea20008000a00 */
[----:B0-----:R-:W-:-:S04]  /*00b0*/  IADD3 R4, P0, PT, R7, UR6, RZ ;  /* 0x0000000607047c10 */ /* 0x001fc8000ff1e0ff */
[----:B------:R-:W-:-:S05]  /*00c0*/  LEA.HI.X.SX32 R5, R7, UR7, 0x1, P0 ;  /* 0x0000000707057c11 */ /* 0x000fca00080f0eff */
[----:B--2---:R-:W2:Y:S01]  /*00d0*/  LDG.E.S8.CONSTANT R4, desc[UR4][R4.64] ;  /* 0x0000000404047981 */ /* 0x004ea2000c1e9300 */
[----:B-1----:R-:W-:Y:S01]  /*00e0*/  IMAD.WIDE R2, R7, 0x4, R2 ;  /* 0x0000000407027825 */ /* 0x002fe200078e0202 */
[----:B--2---:R-:W-:-:S04]  /*00f0*/  LOP3.LUT P0, RZ, R4, 0xff, RZ, 0xc0, !PT ;  /* 0x000000ff04ff7812 */ /* 0x004fc8000780c0ff */
[----:B------:R-:W-:-:S05]  /*0100*/  FSEL R7, RZ, 1, P0 ;  /* 0x3f800000ff077808 */ /* 0x000fca0000000000 */
[----:B------:R-:W-:Y:S01]  /*0110*/  STG.E desc[UR4][R2.64], R7 ;  /* 0x0000000702007986 */ /* 0x000fe2000c101904 */
[----:B------:R-:W-:Y:S05]  /*0120*/  EXIT ;  /* 0x000000000000794d */ /* 0x000fea0003800000 */
.L_x_0:
[----:B------:R-:W-:-:S00]  /*0130*/  BRA `(.L_x_0) ;  /* 0xfffffffc00fc7947 */ /* 0x000fc0000383ffff */
[----:B------:R-:W-:-:S00]  /*0140*/  NOP ;  /* 0x0000000000007918 */ /* 0x000fc00000000000 */
        /* <DEDUP_REMOVED lines=11> */
.L_x_1:


//--------------------- .nv.shared.reserved.0     --------------------------
	.section	.nv.shared.reserved.0,"aw",@nobits
	.weak		__nv_reservedSMEM_offset_0_alias
	.size		__nv_reservedSMEM_offset_0_alias, 0, 64
	.other		__nv_reservedSMEM_offset_0_alias,@"STO_CUDA_RESERVED_SHARED STV_DEFAULT"
__nv_reservedSMEM_offset_0_alias:
	.zero		0
	.zero		64


//--------------------- .nv.constant0._ZN6cuBERT10kernel_notEPKcPfi --------------------------
	.section	.nv.constant0._ZN6cuBERT10kernel_notEPKcPfi,"a",@progbits
	.sectionflags	@""
	.align	4
.nv.constant0._ZN6cuBERT10kernel_notEPKcPfi:
	.zero		916


//--------------------- SYMBOLS --------------------------

	.type		.nv.reservedSmem.offset0,@object
	.size		.nv.reservedSmem.offset0,0x4
